//
// Generated by NVIDIA NVVM Compiler
//
// Compiler Build ID: CL-36424714
// Cuda compilation tools, release 13.0, V13.0.88
// Based on NVVM 20.0.0
//

.version 9.0
.target sm_100
.address_size 64

	// .globl	_Z6kernelP5uint4

.visible .entry _Z6kernelP5uint4(
	.param .u64 .ptr .align 1 _Z6kernelP5uint4_param_0
)
{
	.reg .b32 	%r<3>;
	.reg .b64 	%rd<5>;

	ld.param.u64 	%rd1, [_Z6kernelP5uint4_param_0];
	cvta.to.global.u64 	%rd2, %rd1;
	mov.u32 	%r1, %tid.x;
	mul.wide.u32 	%rd3, %r1, 16;
	add.s64 	%rd4, %rd2, %rd3;
	mov.b32 	%r2, 0;
	st.global.v4.u32 	[%rd4], {%r2, %r2, %r2, %r2};
	ret;

}


// ===== COMPILED SASS (sm_100) =====

	.target	sm_100

	.elftype	@"ET_EXEC"


//--------------------- .note.nv.tkinfo           --------------------------
	.section	.note.nv.tkinfo,"",@"SHT_NOTE"
	.sectionflags	@"SHF_NOTE_NV_TKINFO"
	.tkinfo
        /*0018*/ 	.word	0x00000002
        /*0030*/ 	.string	""
        /*0030*/ 	.string	"ptxas"
        /*0030*/ 	.string	"Cuda compilation tools, release 13.0, V13.0.88"
        /*0030*/ 	.string	"Build cuda_13.0.r13.0/compiler.36424714_0"
        /*0030*/ 	.string	"-arch sm_100 -m 64 "



//--------------------- .note.nv.cuinfo           --------------------------
	.section	.note.nv.cuinfo,"",@"SHT_NOTE"
	.sectionflags	@"SHF_NOTE_NV_CUINFO"
        /*0018*/ 	.short	0x0002
        /*001a*/ 	.short	0x0064
        /*001c*/ 	.short	0x0082
	.zero		2


//--------------------- .nv.info                  --------------------------
	.section	.nv.info,"",@"SHT_CUDA_INFO"
	.align	4


	//----- nvinfo : EIATTR_REGCOUNT
	.align		4
        /*0000*/ 	.byte	0x04, 0x2f
        /*0002*/ 	.short	(.L_1 - .L_0)
	.align		4
.L_0:
        /*0004*/ 	.word	index@(_Z6kernelP5uint4)
        /*0008*/ 	.word	0x00000008


	//----- nvinfo : EIATTR_FRAME_SIZE
	.align		4
.L_1:
        /*000c*/ 	.byte	0x04, 0x11
        /*000e*/ 	.short	(.L_3 - .L_2)
	.align		4
.L_2:
        /*0010*/ 	.word	index@(_Z6kernelP5uint4)
        /*0014*/ 	.word	0x00000000


	//----- nvinfo : EIATTR_MIN_STACK_SIZE
	.align		4
.L_3:
        /*0018*/ 	.byte	0x04, 0x12
        /*001a*/ 	.short	(.L_5 - .L_4)
	.align		4
.L_4:
        /*001c*/ 	.word	index@(_Z6kernelP5uint4)
        /*0020*/ 	.word	0x00000000
.L_5:


//--------------------- .nv.compat                --------------------------
	.section	.nv.compat,"",@"SHT_CUDA_COMPAT_INFO"
	.align	4
        /*0000*/ 	.byte	0x02, 0x09, 0x00, 0x00, 0x02, 0x02, 0x01, 0x00, 0x02, 0x05, 0x05, 0x00, 0x03, 0x07, 0x01, 0x01
        /*0010*/ 	.byte	0x02, 0x03, 0x00, 0x00, 0x02, 0x06, 0x01, 0x00, 0x04, 0x0b, 0x08, 0x00, 0x09, 0x00, 0x00, 0x00
        /*0020*/ 	.byte	0x00, 0x00, 0x00, 0x00


//--------------------- .nv.info._Z6kernelP5uint4 --------------------------
	.section	.nv.info._Z6kernelP5uint4,"",@"SHT_CUDA_INFO"
	.sectionflags	@""
	.align	4


	//----- nvinfo : EIATTR_CUDA_API_VERSION
	.align		4
        /*0000*/ 	.byte	0x04, 0x37
        /*0002*/ 	.short	(.L_7 - .L_6)
.L_6:
        /*0004*/ 	.word	0x00000082


	//----- nvinfo : EIATTR_KPARAM_INFO
	.align		4
.L_7:
        /*0008*/ 	.byte	0x04, 0x17
        /*000a*/ 	.short	(.L_9 - .L_8)
.L_8:
        /*000c*/ 	.word	0x00000000
        /*0010*/ 	.short	0x0000
        /*0012*/ 	.short	0x0000
        /*0014*/ 	.byte	0x00, 0xf5, 0x21, 0x00


	//----- nvinfo : EIATTR_SPARSE_MMA_MASK
	.align		4
.L_9:
        /*0018*/ 	.byte	0x03, 0x50
        /*001a*/ 	.short	0x0000


	//----- nvinfo : EIATTR_MAXREG_COUNT
	.align		4
        /*001c*/ 	.byte	0x03, 0x1b
        /*001e*/ 	.short	0x00ff


	//----- nvinfo : EIATTR_MERCURY_ISA_VERSION
	.align		4
        /*0020*/ 	.byte	0x03, 0x5f
        /*0022*/ 	.short	0x0101


	//----- nvinfo : EIATTR_VRC_CTA_INIT_COUNT
	.align		4
        /*0024*/ 	.byte	0x02, 0x4a
	.zero		1
	.zero		1


	//----- nvinfo : EIATTR_EXIT_INSTR_OFFSETS
	.align		4
        /*0028*/ 	.byte	0x04, 0x1c
        /*002a*/ 	.short	(.L_11 - .L_10)


	//   ....[0]....
.L_10:
        /*002c*/ 	.word	0x00000060


	//----- nvinfo : EIATTR_CBANK_PARAM_SIZE
	.align		4
.L_11:
        /*0030*/ 	.byte	0x03, 0x19
        /*0032*/ 	.short	0x0008


	//----- nvinfo : EIATTR_PARAM_CBANK
	.align		4
        /*0034*/ 	.byte	0x04, 0x0a
        /*0036*/ 	.short	(.L_13 - .L_12)
	.align		4
.L_12:
        /*0038*/ 	.word	index@(.nv.constant0._Z6kernelP5uint4)
        /*003c*/ 	.short	0x0380
        /*003e*/ 	.short	0x0008


	//----- nvinfo : EIATTR_SW_WAR
	.align		4
.L_13:
        /*0040*/ 	.byte	0x04, 0x36
        /*0042*/ 	.short	(.L_15 - .L_14)
.L_14:
        /*0044*/ 	.word	0x00000008
.L_15:


//--------------------- .nv.callgraph             --------------------------
	.section	.nv.callgraph,"",@"SHT_CUDA_CALLGRAPH"
	.align	4
	.sectionentsize	8
	.align		4
        /*0000*/ 	.word	0x00000000
	.align		4
        /*0004*/ 	.word	0xffffffff
	.align		4
        /*0008*/ 	.word	0x00000000
	.align		4
        /*000c*/ 	.word	0xfffffffe
	.align		4
        /*0010*/ 	.word	0x00000000
	.align		4
        /*0014*/ 	.word	0xfffffffd
	.align		4
        /*0018*/ 	.word	0x00000000
	.align		4
        /*001c*/ 	.word	0xfffffffc


//--------------------- .text._Z6kernelP5uint4    --------------------------
	.section	.text._Z6kernelP5uint4,"ax",@progbits
	.align	128
        .global         _Z6kernelP5uint4
        .type           _Z6kernelP5uint4,@function
        .size           _Z6kernelP5uint4,(.L_x_1 - _Z6kernelP5uint4)
        .other          _Z6kernelP5uint4,@"STO_CUDA_ENTRY STV_DEFAULT"
_Z6kernelP5uint4:
.text._Z6kernelP5uint4:
[----:B------:R-:W-:Y:S01]  /*0000*/  LDC R1, c[0x0][0x37c] ;  /* 0x0000df00ff017b82 */ /* 0x000fe20000000800 */
[----:B------:R-:W0:Y:S07]  /*0010*/  S2R R5, SR_TID.X ;  /* 0x0000000000057919 */ /* 0x000e2e0000002100 */
[----:B------:R-:W0:Y:S01]  /*0020*/  LDC.64 R2, c[0x0][0x380] ;  /* 0x0000e000ff027b82 */ /* 0x000e220000000a00 */
[----:B------:R-:W1:Y:S01]  /*0030*/  LDCU.64 UR4, c[0x0][0x358] ;  /* 0x00006b00ff0477ac */ /* 0x000e620008000a00 */
[----:B0-----:R-:W-:-:S05]  /*0040*/  IMAD.WIDE.U32 R2, R5, 0x10, R2 ;  /* 0x0000001005027825 */ /* 0x001fca00078e0002 */
[----:B-1----:R-:W-:Y:S01]  /*0050*/  STG.E.128 desc[UR4][R2.64], RZ ;  /* 0x000000ff02007986 */ /* 0x002fe2000c101d04 */
[----:B------:R-:W-:Y:S05]  /*0060*/  EXIT ;  /* 0x000000000000794d */ /* 0x000fea0003800000 */
.L_x_0:
[----:B------:R-:W-:-:S00]  /*0070*/  BRA `(.L_x_0) ;  /* 0xfffffffc00fc7947 */ /* 0x000fc0000383ffff */
[----:B------:R-:W-:-:S00]  /*0080*/  NOP ;  /* 0x0000000000007918 */ /* 0x000fc00000000000 */
[----:B------:R-:W-:-:S00]  /*0090*/  NOP ;  /* 0x0000000000007918 */ /* 0x000fc00000000000 */
[----:B------:R-:W-:-:S00]  /*00a0*/  NOP ;  /* 0x0000000000007918 */ /* 0x000fc00000000000 */
[----:B------:R-:W-:-:S00]  /*00b0*/  NOP ;  /* 0x0000000000007918 */ /* 0x000fc00000000000 */
[----:B------:R-:W-:-:S00]  /*00c0*/  NOP ;  /* 0x0000000000007918 */ /* 0x000fc00000000000 */
[----:B------:R-:W-:-:S00]  /*00d0*/  NOP ;  /* 0x0000000000007918 */ /* 0x000fc00000000000 */
[----:B------:R-:W-:-:S00]  /*00e0*/  NOP ;  /* 0x0000000000007918 */ /* 0x000fc00000000000 */
[----:B------:R-:W-:-:S00]  /*00f0*/  NOP ;  /* 0x0000000000007918 */ /* 0x000fc00000000000 */
.L_x_1:


//--------------------- .nv.shared.reserved.0     --------------------------
	.section	.nv.shared.reserved.0,"aw",@nobits
	.weak		__nv_reservedSMEM_offset_0_alias
	.size		__nv_reservedSMEM_offset_0_alias, 0, 64
	.other		__nv_reservedSMEM_offset_0_alias,@"STO_CUDA_RESERVED_SHARED STV_DEFAULT"
__nv_reservedSMEM_offset_0_alias:
	.zero		0
	.zero		64


//--------------------- .nv.constant0._Z6kernelP5uint4 --------------------------
	.section	.nv.constant0._Z6kernelP5uint4,"a",@progbits
	.sectionflags	@""
	.align	4
.nv.constant0._Z6kernelP5uint4:
	.zero		904


//--------------------- SYMBOLS --------------------------

	.type		.nv.reservedSmem.offset0,@object
	.size		.nv.reservedSmem.offset0,0x4
